	.headerflags	@"EF_CUDA_TEXMODE_UNIFIED EF_CUDA_64BIT_ADDRESS EF_CUDA_ACCELERATORS EF_CUDA_SM90 EF_CUDA_VIRTUAL_SM(EF_CUDA_SM90)"
	.elftype	@"ET_EXEC"


//--------------------- .nv.info                  --------------------------
	.section	.nv.info,"",@"SHT_CUDA_INFO"
	.align	4


	//----- nvinfo : EIATTR_REGCOUNT
	.align		4
        /*0000*/ 	.byte	0x04, 0x2f
        /*0002*/ 	.short	(.L_1 - .L_0)
	.align		4
.L_0:
        /*0004*/ 	.word	index@(triton_poi_fused_convolution_relu_34)
        /*0008*/ 	.word	0x00000012


	//----- nvinfo : EIATTR_MIN_STACK_SIZE
	.align		4
.L_1:
        /*000c*/ 	.byte	0x04, 0x12
        /*000e*/ 	.short	(.L_3 - .L_2)
	.align		4
.L_2:
        /*0010*/ 	.word	index@(triton_poi_fused_convolution_relu_34)
        /*0014*/ 	.word	0x00000000


	//----- nvinfo : EIATTR_FRAME_SIZE
	.align		4
.L_3:
        /*0018*/ 	.byte	0x04, 0x11
        /*001a*/ 	.short	(.L_5 - .L_4)
	.align		4
.L_4:
        /*001c*/ 	.word	index@(triton_poi_fused_convolution_relu_34)
        /*0020*/ 	.word	0x00000000


	//----- nvinfo : EIATTR_MIN_STACK_SIZE
	.align		4
.L_5:
        /*0024*/ 	.byte	0x04, 0x12
        /*0026*/ 	.short	(.L_7 - .L_6)
	.align		4
.L_6:
        /*0028*/ 	.word	index@(triton_poi_fused_convolution_relu_34)
        /*002c*/ 	.word	0x00000000
.L_7:


//--------------------- .nv.info.triton_poi_fused_convolution_relu_34 --------------------------
	.section	.nv.info.triton_poi_fused_convolution_relu_34,"",@"SHT_CUDA_INFO"
	.sectionflags	@""
	.align	4


	//----- nvinfo : EIATTR_CUDA_API_VERSION
	.align		4
        /*0000*/ 	.byte	0x04, 0x37
        /*0002*/ 	.short	(.L_9 - .L_8)
.L_8:
        /*0004*/ 	.word	0x0000007c


	//----- nvinfo : EIATTR_KPARAM_INFO
	.align		4
.L_9:
        /*0008*/ 	.byte	0x04, 0x17
        /*000a*/ 	.short	(.L_11 - .L_10)
.L_10:
        /*000c*/ 	.word	0x00000000
        /*0010*/ 	.short	0x0002
        /*0012*/ 	.short	0x0010
        /*0014*/ 	.byte	0x00, 0xf0, 0x11, 0x00


	//----- nvinfo : EIATTR_KPARAM_INFO
	.align		4
.L_11:
        /*0018*/ 	.byte	0x04, 0x17
        /*001a*/ 	.short	(.L_13 - .L_12)
.L_12:
        /*001c*/ 	.word	0x00000000
        /*0020*/ 	.short	0x0001
        /*0022*/ 	.short	0x0008
        /*0024*/ 	.byte	0x00, 0xf4, 0x21, 0x00


	//----- nvinfo : EIATTR_KPARAM_INFO
	.align		4
.L_13:
        /*0028*/ 	.byte	0x04, 0x17
        /*002a*/ 	.short	(.L_15 - .L_14)
.L_14:
        /*002c*/ 	.word	0x00000000
        /*0030*/ 	.short	0x0000
        /*0032*/ 	.short	0x0000
        /*0034*/ 	.byte	0x00, 0xf4, 0x21, 0x00


	//----- nvinfo : EIATTR_SPARSE_MMA_MASK
	.align		4
.L_15:
        /*0038*/ 	.byte	0x03, 0x50
        /*003a*/ 	.short	0x0000


	//----- nvinfo : EIATTR_MAXREG_COUNT
	.align		4
        /*003c*/ 	.byte	0x03, 0x1b
        /*003e*/ 	.short	0x00ff


	//----- nvinfo : EIATTR_EXIT_INSTR_OFFSETS
	.align		4
        /*0040*/ 	.byte	0x04, 0x1c
        /*0042*/ 	.short	(.L_17 - .L_16)


	//   ....[0]....
.L_16:
        /*0044*/ 	.word	0x000002d0


	//----- nvinfo : EIATTR_REQNTID
	.align		4
.L_17:
        /*0048*/ 	.byte	0x04, 0x10
        /*004a*/ 	.short	(.L_19 - .L_18)
.L_18:
        /*004c*/ 	.word	0x00000080
        /*0050*/ 	.word	0x00000001
        /*0054*/ 	.word	0x00000001


	//----- nvinfo : EIATTR_CBANK_PARAM_SIZE
	.align		4
.L_19:
        /*0058*/ 	.byte	0x03, 0x19
        /*005a*/ 	.short	0x0014


	//----- nvinfo : EIATTR_PARAM_CBANK
	.align		4
        /*005c*/ 	.byte	0x04, 0x0a
        /*005e*/ 	.short	(.L_21 - .L_20)
	.align		4
.L_20:
        /*0060*/ 	.word	index@(.nv.constant0.triton_poi_fused_convolution_relu_34)
        /*0064*/ 	.short	0x0210
        /*0066*/ 	.short	0x0014


	//----- nvinfo : EIATTR_SW_WAR
	.align		4
.L_21:
        /*0068*/ 	.byte	0x04, 0x36
        /*006a*/ 	.short	(.L_23 - .L_22)
.L_22:
        /*006c*/ 	.word	0x00000008
.L_23:


//--------------------- .nv.callgraph             --------------------------
	.section	.nv.callgraph,"",@"SHT_CUDA_CALLGRAPH"
	.align	4
	.sectionentsize	8
	.align		4
        /*0000*/ 	.word	0x00000000
	.align		4
        /*0004*/ 	.word	0xffffffff
	.align		4
        /*0008*/ 	.word	0x00000000
	.align		4
        /*000c*/ 	.word	0xfffffffe
	.align		4
        /*0010*/ 	.word	0x00000000
	.align		4
        /*0014*/ 	.word	0xfffffffd
	.align		4
        /*0018*/ 	.word	0x00000000
	.align		4
        /*001c*/ 	.word	0xfffffffc


//--------------------- .text.triton_poi_fused_convolution_relu_34 --------------------------
	.section	.text.triton_poi_fused_convolution_relu_34,"ax",@progbits
	.align	128
        .global         triton_poi_fused_convolution_relu_34
        .type           triton_poi_fused_convolution_relu_34,@function
        .size           triton_poi_fused_convolution_relu_34,(.L_x_1 - triton_poi_fused_convolution_relu_34)
        .other          triton_poi_fused_convolution_relu_34,@"STO_CUDA_ENTRY STV_DEFAULT"
triton_poi_fused_convolution_relu_34:
.text.triton_poi_fused_convolution_relu_34:
[----:B------:R-:W-:Y:S01]  /*0000*/  LDC R1, c[0x0][0x28] ;  /* 0x00000a00ff017b82 */ /* 0x000fe20000000800 */
[----:B------:R-:W1:Y:S07]  /*0010*/  S2R R0, SR_TID.X ;  /* 0x0000000000007919 */ /* 0x000e6e0000002100 */
[----:B------:R-:W2:Y:S01]  /*0020*/  LDC.64 R4, c[0x0][0x218] ;  /* 0x00008600ff047b82 */ /* 0x000ea20000000a00 */
[----:B------:R-:W-:Y:S01]  /*0030*/  ULDC.64 UR4, c[0x0][0x208] ;  /* 0x0000820000047ab9 */ /* 0x000fe20000000a00 */
[----:B------:R-:W3:Y:S06]  /*0040*/  S2R R7, SR_CTAID.X ;  /* 0x0000000000077919 */ /* 0x000eec0000002500 */
[----:B------:R-:W4:Y:S01]  /*0050*/  LDC.64 R2, c[0x0][0x210] ;  /* 0x00008400ff027b82 */ /* 0x000f220000000a00 */
[----:B-1----:R-:W-:Y:S01]  /*0060*/  IMAD.SHL.U32 R0, R0, 0x4, RZ ;  /* 0x0000000400007824 */ /* 0x002fe200078e00ff */
[----:B---3--:R-:W-:-:S04]  /*0070*/  SHF.R.S32.HI R6, RZ, 0x15, R7 ;  /* 0x00000015ff067819 */ /* 0x008fc80000011407 */
[----:B------:R-:W-:-:S05]  /*0080*/  LOP3.LUT R0, R0, 0x1fc, RZ, 0xc0, !PT ;  /* 0x000001fc00007812 */ /* 0x000fca00078ec0ff */
[----:B------:R-:W-:Y:S01]  /*0090*/  IMAD R7, R7, 0x400, R0 ;  /* 0x0000040007077824 */ /* 0x000fe200078e0200 */
[----:B------:R-:W-:-:S03]  /*00a0*/  SGXT R0, R6, 0x1 ;  /* 0x000000010600781a */ /* 0x000fc60000000200 */
[----:B----4-:R-:W-:Y:S01]  /*00b0*/  IMAD.WIDE R2, R7, 0x4, R2 ;  /* 0x0000000407027825 */ /* 0x010fe200078e0202 */
[----:B------:R-:W-:-:S04]  /*00c0*/  LEA.HI R0, R0, R7, RZ, 0x9 ;  /* 0x0000000700007211 */ /* 0x000fc800078f48ff */
[----:B------:R-:W-:Y:S01]  /*00d0*/  LOP3.LUT R0, R0, 0xfffffe00, RZ, 0xc0, !PT ;  /* 0xfffffe0000007812 */ /* 0x000fe200078ec0ff */
[----:B------:R-:W3:Y:S04]  /*00e0*/  LDG.E.128 R12, desc[UR4][R2.64+0x800] ;  /* 0x00080004020c7981 */ /* 0x000ee8000c1e1d00 */
[----:B------:R-:W-:-:S04]  /*00f0*/  IMAD.IADD R9, R7, 0x1, -R0 ;  /* 0x0000000107097824 */ /* 0x000fc800078e0a00 */
[----:B--2---:R-:W-:Y:S02]  /*0100*/  IMAD.WIDE R4, R9, 0x4, R4 ;  /* 0x0000000409047825 */ /* 0x004fe400078e0204 */
[----:B------:R-:W2:Y:S04]  /*0110*/  LDG.E.128 R8, desc[UR4][R2.64] ;  /* 0x0000000402087981 */ /* 0x000ea8000c1e1d00 */
[----:B------:R-:W3:Y:S02]  /*0120*/  LDG.E.EL.128 R4, desc[UR4][R4.64] ;  /* 0x0000000404047981 */ /* 0x000ee4000c2e1d00 */
[CC--:B---3--:R-:W-:Y:S01]  /*0130*/  FSETP.GEU.AND P6, PT, R12.reuse, -R4.reuse, PT ;  /* 0x800000040c00720b */ /* 0x0c8fe20003fce000 */
[--C-:B------:R-:W-:Y:S01]  /*0140*/  FADD R12, R12, R4.reuse ;  /* 0x000000040c0c7221 */ /* 0x100fe20000000000 */
[C---:B--2---:R-:W-:Y:S01]  /*0150*/  FSETP.GEU.AND P2, PT, R8.reuse, -R4, PT ;  /* 0x800000040800720b */ /* 0x044fe20003f4e000 */
[----:B------:R-:W-:Y:S01]  /*0160*/  FADD R8, R8, R4 ;  /* 0x0000000408087221 */ /* 0x000fe20000000000 */
[----:B------:R-:W-:-:S02]  /*0170*/  FSETP.GEU.AND P5, PT, R13, -R5, PT ;  /* 0x800000050d00720b */ /* 0x000fc40003fae000 */
[----:B------:R-:W-:Y:S01]  /*0180*/  SEL R4, R12, RZ, P6 ;  /* 0x000000ff0c047207 */ /* 0x000fe20003000000 */
[----:B------:R-:W-:Y:S01]  /*0190*/  FADD R13, R13, R5 ;  /* 0x000000050d0d7221 */ /* 0x000fe20000000000 */
[CC--:B------:R-:W-:Y:S01]  /*01a0*/  FSETP.GEU.AND P4, PT, R14.reuse, -R6.reuse, PT ;  /* 0x800000060e00720b */ /* 0x0c0fe20003f8e000 */
[--C-:B------:R-:W-:Y:S01]  /*01b0*/  FADD R14, R14, R6.reuse ;  /* 0x000000060e0e7221 */ /* 0x100fe20000000000 */
[C---:B------:R-:W-:Y:S01]  /*01c0*/  FSETP.GEU.AND P3, PT, R15.reuse, -R7, PT ;  /* 0x800000070f00720b */ /* 0x040fe20003f6e000 */
[----:B------:R-:W-:Y:S01]  /*01d0*/  FADD R15, R15, R7 ;  /* 0x000000070f0f7221 */ /* 0x000fe20000000000 */
[C---:B------:R-:W-:Y:S01]  /*01e0*/  FSETP.GEU.AND P1, PT, R9.reuse, -R5, PT ;  /* 0x800000050900720b */ /* 0x040fe20003f2e000 */
[----:B------:R-:W-:Y:S01]  /*01f0*/  FADD R9, R9, R5 ;  /* 0x0000000509097221 */ /* 0x000fe20000000000 */
[C---:B------:R-:W-:Y:S01]  /*0200*/  FSETP.GEU.AND P0, PT, R10.reuse, -R6, PT ;  /* 0x800000060a00720b */ /* 0x040fe20003f0e000 */
[----:B------:R-:W-:Y:S01]  /*0210*/  FADD R10, R10, R6 ;  /* 0x000000060a0a7221 */ /* 0x000fe20000000000 */
[C---:B------:R-:W-:Y:S01]  /*0220*/  FSETP.GEU.AND P6, PT, R11.reuse, -R7, PT ;  /* 0x800000070b00720b */ /* 0x040fe20003fce000 */
[----:B------:R-:W-:Y:S01]  /*0230*/  FADD R11, R11, R7 ;  /* 0x000000070b0b7221 */ /* 0x000fe20000000000 */
[----:B------:R-:W-:-:S02]  /*0240*/  SEL R5, R13, RZ, P5 ;  /* 0x000000ff0d057207 */ /* 0x000fc40002800000 */
[----:B------:R-:W-:Y:S02]  /*0250*/  SEL R6, R14, RZ, P4 ;  /* 0x000000ff0e067207 */ /* 0x000fe40002000000 */
[----:B------:R-:W-:Y:S02]  /*0260*/  SEL R7, R15, RZ, P3 ;  /* 0x000000ff0f077207 */ /* 0x000fe40001800000 */
[----:B------:R-:W-:Y:S02]  /*0270*/  SEL R8, R8, RZ, P2 ;  /* 0x000000ff08087207 */ /* 0x000fe40001000000 */
[----:B------:R-:W-:Y:S02]  /*0280*/  SEL R9, R9, RZ, P1 ;  /* 0x000000ff09097207 */ /* 0x000fe40000800000 */
[----:B------:R-:W-:Y:S02]  /*0290*/  SEL R10, R10, RZ, P0 ;  /* 0x000000ff0a0a7207 */ /* 0x000fe40000000000 */
[----:B------:R-:W-:Y:S01]  /*02a0*/  SEL R11, R11, RZ, P6 ;  /* 0x000000ff0b0b7207 */ /* 0x000fe20003000000 */
[----:B------:R-:W-:Y:S04]  /*02b0*/  STG.E.128 desc[UR4][R2.64+0x800], R4 ;  /* 0x0008000402007986 */ /* 0x000fe8000c101d04 */
[----:B------:R-:W-:Y:S01]  /*02c0*/  STG.E.128 desc[UR4][R2.64], R8 ;  /* 0x0000000802007986 */ /* 0x000fe2000c101d04 */
[----:B------:R-:W-:Y:S05]  /*02d0*/  EXIT ;  /* 0x000000000000794d */ /* 0x000fea0003800000 */
.L_x_0:
[----:B------:R-:W-:-:S00]  /*02e0*/  BRA `(.L_x_0) ;  /* 0xfffffffc00fc7947 */ /* 0x000fc0000383ffff */
[----:B------:R-:W-:-:S00]  /*02f0*/  NOP ;  /* 0x0000000000007918 */ /* 0x000fc00000000000 */
        /* <DEDUP_REMOVED lines=8> */
.L_x_1:


//--------------------- .nv.constant0.triton_poi_fused_convolution_relu_34 --------------------------
	.section	.nv.constant0.triton_poi_fused_convolution_relu_34,"a",@progbits
	.sectionflags	@""
	.align	4
.nv.constant0.triton_poi_fused_convolution_relu_34:
	.zero		548
